//
// Generated by NVIDIA NVVM Compiler
//
// Compiler Build ID: CL-36424714
// Cuda compilation tools, release 13.0, V13.0.88
// Based on NVVM 20.0.0
//

.version 9.0
.target sm_100
.address_size 64

	// .globl	_Z10add_matrixPf
.const .align 4 .b8 const_a[32768];
.const .align 4 .b8 const_b[32768];

.visible .entry _Z10add_matrixPf(
	.param .u64 .ptr .align 1 _Z10add_matrixPf_param_0
)
{
	.reg .b32 	%r<5>;
	.reg .b32 	%f<4>;
	.reg .b64 	%rd<9>;

	ld.param.u64 	%rd1, [_Z10add_matrixPf_param_0];
	cvta.to.global.u64 	%rd2, %rd1;
	mov.u32 	%r1, %tid.x;
	mov.u32 	%r2, %ctaid.x;
	mov.u32 	%r3, %ntid.x;
	mad.lo.s32 	%r4, %r2, %r3, %r1;
	mul.wide.s32 	%rd3, %r4, 4;
	mov.u64 	%rd4, const_a;
	add.s64 	%rd5, %rd4, %rd3;
	ld.const.f32 	%f1, [%rd5];
	mov.u64 	%rd6, const_b;
	add.s64 	%rd7, %rd6, %rd3;
	ld.const.f32 	%f2, [%rd7];
	add.f32 	%f3, %f1, %f2;
	add.s64 	%rd8, %rd2, %rd3;
	st.global.f32 	[%rd8], %f3;
	ret;

}


// ===== COMPILED SASS (sm_100) =====

	.target	sm_100

	.elftype	@"ET_EXEC"


//--------------------- .note.nv.tkinfo           --------------------------
	.section	.note.nv.tkinfo,"",@"SHT_NOTE"
	.sectionflags	@"SHF_NOTE_NV_TKINFO"
	.tkinfo
        /*0018*/ 	.word	0x00000002
        /*0030*/ 	.string	""
        /*0030*/ 	.string	"ptxas"
        /*0030*/ 	.string	"Cuda compilation tools, release 13.0, V13.0.88"
        /*0030*/ 	.string	"Build cuda_13.0.r13.0/compiler.36424714_0"
        /*0030*/ 	.string	"-arch sm_100 -m 64 "



//--------------------- .note.nv.cuinfo           --------------------------
	.section	.note.nv.cuinfo,"",@"SHT_NOTE"
	.sectionflags	@"SHF_NOTE_NV_CUINFO"
        /*0018*/ 	.short	0x0002
        /*001a*/ 	.short	0x0064
        /*001c*/ 	.short	0x0082
	.zero		2


//--------------------- .nv.info                  --------------------------
	.section	.nv.info,"",@"SHT_CUDA_INFO"
	.align	4


	//----- nvinfo : EIATTR_REGCOUNT
	.align		4
        /*0000*/ 	.byte	0x04, 0x2f
        /*0002*/ 	.short	(.L_3 - .L_2)
	.align		4
.L_2:
        /*0004*/ 	.word	index@(_Z10add_matrixPf)
        /*0008*/ 	.word	0x00000008


	//----- nvinfo : EIATTR_FRAME_SIZE
	.align		4
.L_3:
        /*000c*/ 	.byte	0x04, 0x11
        /*000e*/ 	.short	(.L_5 - .L_4)
	.align		4
.L_4:
        /*0010*/ 	.word	index@(_Z10add_matrixPf)
        /*0014*/ 	.word	0x00000000


	//----- nvinfo : EIATTR_MIN_STACK_SIZE
	.align		4
.L_5:
        /*0018*/ 	.byte	0x04, 0x12
        /*001a*/ 	.short	(.L_7 - .L_6)
	.align		4
.L_6:
        /*001c*/ 	.word	index@(_Z10add_matrixPf)
        /*0020*/ 	.word	0x00000000
.L_7:


//--------------------- .nv.compat                --------------------------
	.section	.nv.compat,"",@"SHT_CUDA_COMPAT_INFO"
	.align	4
        /*0000*/ 	.byte	0x02, 0x09, 0x00, 0x00, 0x02, 0x02, 0x01, 0x00, 0x02, 0x05, 0x05, 0x00, 0x03, 0x07, 0x01, 0x01
        /*0010*/ 	.byte	0x02, 0x03, 0x00, 0x00, 0x02, 0x06, 0x01, 0x00, 0x04, 0x0b, 0x08, 0x00, 0x09, 0x00, 0x00, 0x00
        /*0020*/ 	.byte	0x00, 0x00, 0x00, 0x00


//--------------------- .nv.info._Z10add_matrixPf --------------------------
	.section	.nv.info._Z10add_matrixPf,"",@"SHT_CUDA_INFO"
	.sectionflags	@""
	.align	4


	//----- nvinfo : EIATTR_CUDA_API_VERSION
	.align		4
        /*0000*/ 	.byte	0x04, 0x37
        /*0002*/ 	.short	(.L_9 - .L_8)
.L_8:
        /*0004*/ 	.word	0x00000082


	//----- nvinfo : EIATTR_KPARAM_INFO
	.align		4
.L_9:
        /*0008*/ 	.byte	0x04, 0x17
        /*000a*/ 	.short	(.L_11 - .L_10)
.L_10:
        /*000c*/ 	.word	0x00000000
        /*0010*/ 	.short	0x0000
        /*0012*/ 	.short	0x0000
        /*0014*/ 	.byte	0x00, 0xf5, 0x21, 0x00


	//----- nvinfo : EIATTR_SPARSE_MMA_MASK
	.align		4
.L_11:
        /*0018*/ 	.byte	0x03, 0x50
        /*001a*/ 	.short	0x0000


	//----- nvinfo : EIATTR_MAXREG_COUNT
	.align		4
        /*001c*/ 	.byte	0x03, 0x1b
        /*001e*/ 	.short	0x00ff


	//----- nvinfo : EIATTR_MERCURY_ISA_VERSION
	.align		4
        /*0020*/ 	.byte	0x03, 0x5f
        /*0022*/ 	.short	0x0101


	//----- nvinfo : EIATTR_VRC_CTA_INIT_COUNT
	.align		4
        /*0024*/ 	.byte	0x02, 0x4a
	.zero		1
	.zero		1


	//----- nvinfo : EIATTR_EXIT_INSTR_OFFSETS
	.align		4
        /*0028*/ 	.byte	0x04, 0x1c
        /*002a*/ 	.short	(.L_13 - .L_12)


	//   ....[0]....
.L_12:
        /*002c*/ 	.word	0x00000100


	//----- nvinfo : EIATTR_CBANK_PARAM_SIZE
	.align		4
.L_13:
        /*0030*/ 	.byte	0x03, 0x19
        /*0032*/ 	.short	0x0008


	//----- nvinfo : EIATTR_PARAM_CBANK
	.align		4
        /*0034*/ 	.byte	0x04, 0x0a
        /*0036*/ 	.short	(.L_15 - .L_14)
	.align		4
.L_14:
        /*0038*/ 	.word	index@(.nv.constant0._Z10add_matrixPf)
        /*003c*/ 	.short	0x0380
        /*003e*/ 	.short	0x0008


	//----- nvinfo : EIATTR_SW_WAR
	.align		4
.L_15:
        /*0040*/ 	.byte	0x04, 0x36
        /*0042*/ 	.short	(.L_17 - .L_16)
.L_16:
        /*0044*/ 	.word	0x00000008
.L_17:


//--------------------- .nv.callgraph             --------------------------
	.section	.nv.callgraph,"",@"SHT_CUDA_CALLGRAPH"
	.align	4
	.sectionentsize	8
	.align		4
        /*0000*/ 	.word	0x00000000
	.align		4
        /*0004*/ 	.word	0xffffffff
	.align		4
        /*0008*/ 	.word	0x00000000
	.align		4
        /*000c*/ 	.word	0xfffffffe
	.align		4
        /*0010*/ 	.word	0x00000000
	.align		4
        /*0014*/ 	.word	0xfffffffd
	.align		4
        /*0018*/ 	.word	0x00000000
	.align		4
        /*001c*/ 	.word	0xfffffffc


//--------------------- .nv.constant3             --------------------------
	.section	.nv.constant3,"a",@progbits
	.align	4
.nv.constant3:
	.type		const_a,@object
	.size		const_a,(const_b - const_a)
const_a:
	.zero		32768
	.type		const_b,@object
	.size		const_b,(.L_1 - const_b)
const_b:
	.zero		32768
.L_1:


//--------------------- .text._Z10add_matrixPf    --------------------------
	.section	.text._Z10add_matrixPf,"ax",@progbits
	.align	128
        .global         _Z10add_matrixPf
        .type           _Z10add_matrixPf,@function
        .size           _Z10add_matrixPf,(.L_x_1 - _Z10add_matrixPf)
        .other          _Z10add_matrixPf,@"STO_CUDA_ENTRY STV_DEFAULT"
_Z10add_matrixPf:
.text._Z10add_matrixPf:
[----:B------:R-:W-:Y:S01]  /*0000*/  LDC R1, c[0x0][0x37c] ;  /* 0x0000df00ff017b82 */ /* 0x000fe20000000800 */
[----:B------:R-:W0:Y:S07]  /*0010*/  S2R R2, SR_TID.X ;  /* 0x0000000000027919 */ /* 0x000e2e0000002100 */
[----:B------:R-:W0:Y:S01]  /*0020*/  S2UR UR4, SR_CTAID.X ;  /* 0x00000000000479c3 */ /* 0x000e220000002500 */
[----:B------:R-:W1:Y:S07]  /*0030*/  LDCU.64 UR6, c[0x0][0x380] ;  /* 0x00007000ff0677ac */ /* 0x000e6e0008000a00 */
[----:B------:R-:W0:Y:S02]  /*0040*/  LDC R3, c[0x0][0x360] ;  /* 0x0000d800ff037b82 */ /* 0x000e240000000800 */
[----:B0-----:R-:W-:Y:S01]  /*0050*/  IMAD R2, R3, UR4, R2 ;  /* 0x0000000403027c24 */ /* 0x001fe2000f8e0202 */
[----:B------:R-:W0:Y:S03]  /*0060*/  LDCU.64 UR4, c[0x0][0x358] ;  /* 0x00006b00ff0477ac */ /* 0x000e260008000a00 */
[----:B------:R-:W-:-:S03]  /*0070*/  IMAD.WIDE R2, R2, 0x4, RZ ;  /* 0x0000000402027825 */ /* 0x000fc600078e02ff */
[----:B------:R-:W-:Y:S02]  /*0080*/  MOV R0, R2 ;  /* 0x0000000200007202 */ /* 0x000fe40000000f00 */
[C---:B------:R-:W-:Y:S02]  /*0090*/  IADD3 R4, PT, PT, R2.reuse, 0x10000, RZ ;  /* 0x0001000002047810 */ /* 0x040fe40007ffe0ff */
[----:B-1----:R-:W-:Y:S02]  /*00a0*/  IADD3 R2, P0, PT, R2, UR6, RZ ;  /* 0x0000000602027c10 */ /* 0x002fe4000ff1e0ff */
[----:B------:R-:W1:Y:S02]  /*00b0*/  LDC R0, c[0x3][R0] ;  /* 0x00c0000000007b82 */ /* 0x000e640000000800 */
[----:B------:R-:W-:-:S06]  /*00c0*/  IADD3.X R3, PT, PT, R3, UR7, RZ, P0, !PT ;  /* 0x0000000703037c10 */ /* 0x000fcc00087fe4ff */
[----:B------:R-:W1:Y:S02]  /*00d0*/  LDC R5, c[0x3][R4+-0x8000] ;  /* 0x00e0000004057b82 */ /* 0x000e640000000800 */
[----:B-1----:R-:W-:-:S05]  /*00e0*/  FADD R5, R0, R5 ;  /* 0x0000000500057221 */ /* 0x002fca0000000000 */
[----:B0-----:R-:W-:Y:S01]  /*00f0*/  STG.E desc[UR4][R2.64], R5 ;  /* 0x0000000502007986 */ /* 0x001fe2000c101904 */
[----:B------:R-:W-:Y:S05]  /*0100*/  EXIT ;  /* 0x000000000000794d */ /* 0x000fea0003800000 */
.L_x_0:
[----:B------:R-:W-:-:S00]  /*0110*/  BRA `(.L_x_0) ;  /* 0xfffffffc00fc7947 */ /* 0x000fc0000383ffff */
[----:B------:R-:W-:-:S00]  /*0120*/  NOP ;  /* 0x0000000000007918 */ /* 0x000fc00000000000 */
        /* <DEDUP_REMOVED lines=13> */
.L_x_1:


//--------------------- .nv.shared.reserved.0     --------------------------
	.section	.nv.shared.reserved.0,"aw",@nobits
	.weak		__nv_reservedSMEM_offset_0_alias
	.size		__nv_reservedSMEM_offset_0_alias, 0, 64
	.other		__nv_reservedSMEM_offset_0_alias,@"STO_CUDA_RESERVED_SHARED STV_DEFAULT"
__nv_reservedSMEM_offset_0_alias:
	.zero		0
	.zero		64


//--------------------- .nv.constant0._Z10add_matrixPf --------------------------
	.section	.nv.constant0._Z10add_matrixPf,"a",@progbits
	.sectionflags	@""
	.align	4
.nv.constant0._Z10add_matrixPf:
	.zero		904


//--------------------- SYMBOLS --------------------------

	.type		.nv.reservedSmem.offset0,@object
	.size		.nv.reservedSmem.offset0,0x4
